//
// Generated by NVIDIA NVVM Compiler
//
// Compiler Build ID: CL-36424714
// Cuda compilation tools, release 13.0, V13.0.88
// Based on NVVM 20.0.0
//

.version 9.0
.target sm_100
.address_size 64

	// .globl	_Z20warpShuffleReductionPi
.extern .func  (.param .b32 func_retval0) vprintf
(
	.param .b64 vprintf_param_0,
	.param .b64 vprintf_param_1
)
;
.global .align 1 .b8 $str[33] = {37, 100, 46, 32, 118, 97, 108, 117, 101, 58, 32, 37, 100, 44, 32, 116, 104, 114, 101, 97, 100, 73, 100, 120, 46, 120, 58, 32, 37, 100, 10, 10};
.global .align 1 .b8 $str$1[30] = {37, 100, 46, 32, 118, 97, 108, 117, 101, 58, 32, 37, 100, 44, 32, 111, 102, 102, 45, 115, 101, 116, 58, 32, 37, 100, 32, 123, 10};
.global .align 1 .b8 $str$2[30] = {37, 100, 46, 32, 118, 97, 108, 117, 101, 58, 32, 37, 100, 44, 32, 111, 102, 102, 45, 115, 101, 116, 58, 32, 37, 100, 32, 125, 10};
.global .align 1 .b8 $str$3[22] = {10, 108, 97, 110, 101, 73, 100, 32, 48, 44, 32, 118, 97, 108, 117, 101, 58, 32, 37, 100, 10};

.visible .entry _Z20warpShuffleReductionPi(
	.param .u64 .ptr .align 1 _Z20warpShuffleReductionPi_param_0
)
{
	.local .align 8 .b8 	__local_depot0[16];
	.reg .b64 	%SP;
	.reg .b64 	%SPL;
	.reg .pred 	%p<7>;
	.reg .b32 	%r<43>;
	.reg .b64 	%rd<16>;

	mov.u64 	%SPL, __local_depot0;
	cvta.local.u64 	%SP, %SPL;
	ld.param.u64 	%rd3, [_Z20warpShuffleReductionPi_param_0];
	cvta.to.global.u64 	%rd4, %rd3;
	add.u64 	%rd5, %SP, 0;
	add.u64 	%rd1, %SPL, 0;
	mov.u32 	%r2, %tid.x;
	and.b32  	%r3, %r2, 31;
	mul.wide.u32 	%rd6, %r2, 4;
	add.s64 	%rd2, %rd4, %rd6;
	ld.global.u32 	%r4, [%rd2];
	st.local.v2.u32 	[%rd1], {%r3, %r4};
	st.local.u32 	[%rd1+8], %r2;
	mov.u64 	%rd7, $str;
	cvta.global.u64 	%rd8, %rd7;
	{ // callseq 0, 0
	.param .b64 param0;
	st.param.b64 	[param0], %rd8;
	.param .b64 param1;
	st.param.b64 	[param1], %rd5;
	.param .b32 retval0;
	call.uni (retval0), 
	vprintf, 
	(
	param0, 
	param1
	);
	ld.param.b32 	%r5, [retval0];
	} // callseq 0
	st.local.v2.u32 	[%rd1], {%r3, %r4};
	mov.b32 	%r7, 16;
	st.local.u32 	[%rd1+8], %r7;
	mov.u64 	%rd9, $str$1;
	cvta.global.u64 	%rd10, %rd9;
	{ // callseq 1, 0
	.param .b64 param0;
	st.param.b64 	[param0], %rd10;
	.param .b64 param1;
	st.param.b64 	[param1], %rd5;
	.param .b32 retval0;
	call.uni (retval0), 
	vprintf, 
	(
	param0, 
	param1
	);
	ld.param.b32 	%r8, [retval0];
	} // callseq 1
	shfl.sync.down.b32	%r10|%p1, %r4, 16, 31, -1;
	add.s32 	%r11, %r10, %r4;
	st.local.v2.u32 	[%rd1], {%r3, %r11};
	st.local.u32 	[%rd1+8], %r7;
	mov.u64 	%rd11, $str$2;
	cvta.global.u64 	%rd12, %rd11;
	{ // callseq 2, 0
	.param .b64 param0;
	st.param.b64 	[param0], %rd12;
	.param .b64 param1;
	st.param.b64 	[param1], %rd5;
	.param .b32 retval0;
	call.uni (retval0), 
	vprintf, 
	(
	param0, 
	param1
	);
	ld.param.b32 	%r12, [retval0];
	} // callseq 2
	st.local.v2.u32 	[%rd1], {%r3, %r11};
	mov.b32 	%r14, 8;
	st.local.u32 	[%rd1+8], %r14;
	{ // callseq 3, 0
	.param .b64 param0;
	st.param.b64 	[param0], %rd10;
	.param .b64 param1;
	st.param.b64 	[param1], %rd5;
	.param .b32 retval0;
	call.uni (retval0), 
	vprintf, 
	(
	param0, 
	param1
	);
	ld.param.b32 	%r15, [retval0];
	} // callseq 3
	shfl.sync.down.b32	%r17|%p2, %r11, 8, 31, -1;
	add.s32 	%r18, %r17, %r11;
	st.local.v2.u32 	[%rd1], {%r3, %r18};
	st.local.u32 	[%rd1+8], %r14;
	{ // callseq 4, 0
	.param .b64 param0;
	st.param.b64 	[param0], %rd12;
	.param .b64 param1;
	st.param.b64 	[param1], %rd5;
	.param .b32 retval0;
	call.uni (retval0), 
	vprintf, 
	(
	param0, 
	param1
	);
	ld.param.b32 	%r19, [retval0];
	} // callseq 4
	st.local.v2.u32 	[%rd1], {%r3, %r18};
	mov.b32 	%r21, 4;
	st.local.u32 	[%rd1+8], %r21;
	{ // callseq 5, 0
	.param .b64 param0;
	st.param.b64 	[param0], %rd10;
	.param .b64 param1;
	st.param.b64 	[param1], %rd5;
	.param .b32 retval0;
	call.uni (retval0), 
	vprintf, 
	(
	param0, 
	param1
	);
	ld.param.b32 	%r22, [retval0];
	} // callseq 5
	shfl.sync.down.b32	%r24|%p3, %r18, 4, 31, -1;
	add.s32 	%r25, %r24, %r18;
	st.local.v2.u32 	[%rd1], {%r3, %r25};
	st.local.u32 	[%rd1+8], %r21;
	{ // callseq 6, 0
	.param .b64 param0;
	st.param.b64 	[param0], %rd12;
	.param .b64 param1;
	st.param.b64 	[param1], %rd5;
	.param .b32 retval0;
	call.uni (retval0), 
	vprintf, 
	(
	param0, 
	param1
	);
	ld.param.b32 	%r26, [retval0];
	} // callseq 6
	st.local.v2.u32 	[%rd1], {%r3, %r25};
	mov.b32 	%r28, 2;
	st.local.u32 	[%rd1+8], %r28;
	{ // callseq 7, 0
	.param .b64 param0;
	st.param.b64 	[param0], %rd10;
	.param .b64 param1;
	st.param.b64 	[param1], %rd5;
	.param .b32 retval0;
	call.uni (retval0), 
	vprintf, 
	(
	param0, 
	param1
	);
	ld.param.b32 	%r29, [retval0];
	} // callseq 7
	shfl.sync.down.b32	%r31|%p4, %r25, 2, 31, -1;
	add.s32 	%r32, %r31, %r25;
	st.local.v2.u32 	[%rd1], {%r3, %r32};
	st.local.u32 	[%rd1+8], %r28;
	{ // callseq 8, 0
	.param .b64 param0;
	st.param.b64 	[param0], %rd12;
	.param .b64 param1;
	st.param.b64 	[param1], %rd5;
	.param .b32 retval0;
	call.uni (retval0), 
	vprintf, 
	(
	param0, 
	param1
	);
	ld.param.b32 	%r33, [retval0];
	} // callseq 8
	st.local.v2.u32 	[%rd1], {%r3, %r32};
	mov.b32 	%r35, 1;
	st.local.u32 	[%rd1+8], %r35;
	{ // callseq 9, 0
	.param .b64 param0;
	st.param.b64 	[param0], %rd10;
	.param .b64 param1;
	st.param.b64 	[param1], %rd5;
	.param .b32 retval0;
	call.uni (retval0), 
	vprintf, 
	(
	param0, 
	param1
	);
	ld.param.b32 	%r36, [retval0];
	} // callseq 9
	shfl.sync.down.b32	%r38|%p5, %r32, 1, 31, -1;
	add.s32 	%r1, %r38, %r32;
	st.local.v2.u32 	[%rd1], {%r3, %r1};
	st.local.u32 	[%rd1+8], %r35;
	{ // callseq 10, 0
	.param .b64 param0;
	st.param.b64 	[param0], %rd12;
	.param .b64 param1;
	st.param.b64 	[param1], %rd5;
	.param .b32 retval0;
	call.uni (retval0), 
	vprintf, 
	(
	param0, 
	param1
	);
	ld.param.b32 	%r39, [retval0];
	} // callseq 10
	setp.ne.s32 	%p6, %r3, 0;
	@%p6 bra 	$L__BB0_2;
	st.global.u32 	[%rd2], %r1;
	st.local.u32 	[%rd1], %r1;
	mov.u64 	%rd13, $str$3;
	cvta.global.u64 	%rd14, %rd13;
	{ // callseq 11, 0
	.param .b64 param0;
	st.param.b64 	[param0], %rd14;
	.param .b64 param1;
	st.param.b64 	[param1], %rd5;
	.param .b32 retval0;
	call.uni (retval0), 
	vprintf, 
	(
	param0, 
	param1
	);
	ld.param.b32 	%r41, [retval0];
	} // callseq 11
$L__BB0_2:
	ret;

}


// ===== COMPILED SASS (sm_100) =====

	.target	sm_100

	.elftype	@"ET_EXEC"


//--------------------- .note.nv.tkinfo           --------------------------
	.section	.note.nv.tkinfo,"",@"SHT_NOTE"
	.sectionflags	@"SHF_NOTE_NV_TKINFO"
	.tkinfo
        /*0018*/ 	.word	0x00000002
        /*0030*/ 	.string	""
        /*0030*/ 	.string	"ptxas"
        /*0030*/ 	.string	"Cuda compilation tools, release 13.0, V13.0.88"
        /*0030*/ 	.string	"Build cuda_13.0.r13.0/compiler.36424714_0"
        /*0030*/ 	.string	"-arch sm_100 -m 64 "



//--------------------- .note.nv.cuinfo           --------------------------
	.section	.note.nv.cuinfo,"",@"SHT_NOTE"
	.sectionflags	@"SHF_NOTE_NV_CUINFO"
        /*0018*/ 	.short	0x0002
        /*001a*/ 	.short	0x0064
        /*001c*/ 	.short	0x0082
	.zero		2


//--------------------- .nv.info                  --------------------------
	.section	.nv.info,"",@"SHT_CUDA_INFO"
	.align	4


	//----- nvinfo : EIATTR_REGCOUNT
	.align		4
        /*0000*/ 	.byte	0x04, 0x2f
        /*0002*/ 	.short	(.L_5 - .L_4)
	.align		4
.L_4:
        /*0004*/ 	.word	index@(_Z20warpShuffleReductionPi)
        /*0008*/ 	.word	0x0000001a


	//----- nvinfo : EIATTR_FRAME_SIZE
	.align		4
.L_5:
        /*000c*/ 	.byte	0x04, 0x11
        /*000e*/ 	.short	(.L_7 - .L_6)
	.align		4
.L_6:
        /*0010*/ 	.word	index@(_Z20warpShuffleReductionPi)
        /*0014*/ 	.word	0x00000010


	//----- nvinfo : EIATTR_MIN_STACK_SIZE
	.align		4
.L_7:
        /*0018*/ 	.byte	0x04, 0x12
        /*001a*/ 	.short	(.L_9 - .L_8)
	.align		4
.L_8:
        /*001c*/ 	.word	index@(_Z20warpShuffleReductionPi)
        /*0020*/ 	.word	0x00000010
.L_9:


//--------------------- .nv.compat                --------------------------
	.section	.nv.compat,"",@"SHT_CUDA_COMPAT_INFO"
	.align	4
        /*0000*/ 	.byte	0x02, 0x09, 0x00, 0x00, 0x02, 0x02, 0x01, 0x00, 0x02, 0x05, 0x05, 0x00, 0x03, 0x07, 0x01, 0x01
        /*0010*/ 	.byte	0x02, 0x03, 0x00, 0x00, 0x02, 0x06, 0x01, 0x00, 0x04, 0x0b, 0x08, 0x00, 0x09, 0x00, 0x00, 0x00
        /*0020*/ 	.byte	0x00, 0x00, 0x00, 0x00


//--------------------- .nv.info._Z20warpShuffleReductionPi --------------------------
	.section	.nv.info._Z20warpShuffleReductionPi,"",@"SHT_CUDA_INFO"
	.sectionflags	@""
	.align	4


	//----- nvinfo : EIATTR_CUDA_API_VERSION
	.align		4
        /*0000*/ 	.byte	0x04, 0x37
        /*0002*/ 	.short	(.L_11 - .L_10)
.L_10:
        /*0004*/ 	.word	0x00000082


	//----- nvinfo : EIATTR_KPARAM_INFO
	.align		4
.L_11:
        /*0008*/ 	.byte	0x04, 0x17
        /*000a*/ 	.short	(.L_13 - .L_12)
.L_12:
        /*000c*/ 	.word	0x00000000
        /*0010*/ 	.short	0x0000
        /*0012*/ 	.short	0x0000
        /*0014*/ 	.byte	0x00, 0xf5, 0x21, 0x00


	//----- nvinfo : EIATTR_SPARSE_MMA_MASK
	.align		4
.L_13:
        /*0018*/ 	.byte	0x03, 0x50
        /*001a*/ 	.short	0x0000


	//----- nvinfo : EIATTR_MAXREG_COUNT
	.align		4
        /*001c*/ 	.byte	0x03, 0x1b
        /*001e*/ 	.short	0x00ff


	//----- nvinfo : EIATTR_EXTERNS
	.align		4
        /*0020*/ 	.byte	0x04, 0x0f
        /*0022*/ 	.short	(.L_15 - .L_14)


	//   ....[0]....
	.align		4
.L_14:
        /*0024*/ 	.word	index@(vprintf)


	//----- nvinfo : EIATTR_MERCURY_ISA_VERSION
	.align		4
.L_15:
        /*0028*/ 	.byte	0x03, 0x5f
        /*002a*/ 	.short	0x0101


	//----- nvinfo : EIATTR_COOP_GROUP_MASK_REGIDS
	.align		4
        /*002c*/ 	.byte	0x04, 0x29
        /*002e*/ 	.short	(.L_17 - .L_16)


	//   ....[0]....
.L_16:
        /*0030*/ 	.word	0xffffffff


	//   ....[1]....
        /*0034*/ 	.word	0xffffffff


	//   ....[2]....
        /*0038*/ 	.word	0xffffffff


	//   ....[3]....
        /*003c*/ 	.word	0xffffffff


	//   ....[4]....
        /*0040*/ 	.word	0xffffffff


	//   ....[5]....
        /*0044*/ 	.word	0x0500000f


	//   ....[6]....
        /*0048*/ 	.word	0x0500000f


	//   ....[7]....
        /*004c*/ 	.word	0x0500000f


	//   ....[8]....
        /*0050*/ 	.word	0x0500000f


	//   ....[9]....
        /*0054*/ 	.word	0x0500000f


	//----- nvinfo : EIATTR_COOP_GROUP_INSTR_OFFSETS
	.align		4
.L_17:
        /*0058*/ 	.byte	0x04, 0x28
        /*005a*/ 	.short	(.L_19 - .L_18)


	//   ....[0]....
.L_18:
        /*005c*/ 	.word	0x00000240


	//   ....[1]....
        /*0060*/ 	.word	0x000003c0


	//   ....[2]....
        /*0064*/ 	.word	0x00000540


	//   ....[3]....
        /*0068*/ 	.word	0x000006c0


	//   ....[4]....
        /*006c*/ 	.word	0x00000840


	//   ....[5]....
        /*0070*/ 	.word	0x00000a70


	//   ....[6]....
        /*0074*/ 	.word	0x00000c20


	//   ....[7]....
        /*0078*/ 	.word	0x00000e20


	//   ....[8]....
        /*007c*/ 	.word	0x00001020


	//   ....[9]....
        /*0080*/ 	.word	0x00001220


	//----- nvinfo : EIATTR_VRC_CTA_INIT_COUNT
	.align		4
.L_19:
        /*0084*/ 	.byte	0x02, 0x4a
	.zero		1
	.zero		1


	//----- nvinfo : EIATTR_SYSCALL_OFFSETS
	.align		4
        /*0088*/ 	.byte	0x04, 0x46
        /*008a*/ 	.short	(.L_21 - .L_20)


	//   ....[0]....
.L_20:
        /*008c*/ 	.word	0x00000160


	//   ....[1]....
        /*0090*/ 	.word	0x00000210


	//   ....[2]....
        /*0094*/ 	.word	0x00000300


	//   ....[3]....
        /*0098*/ 	.word	0x000003b0


	//   ....[4]....
        /*009c*/ 	.word	0x00000480


	//   ....[5]....
        /*00a0*/ 	.word	0x00000530


	//   ....[6]....
        /*00a4*/ 	.word	0x00000600


	//   ....[7]....
        /*00a8*/ 	.word	0x000006b0


	//   ....[8]....
        /*00ac*/ 	.word	0x00000780


	//   ....[9]....
        /*00b0*/ 	.word	0x00000830


	//   ....[10]....
        /*00b4*/ 	.word	0x00000900


	//   ....[11]....
        /*00b8*/ 	.word	0x000009c0


	//   ....[12]....
        /*00bc*/ 	.word	0x00000b00


	//   ....[13]....
        /*00c0*/ 	.word	0x00000bb0


	//   ....[14]....
        /*00c4*/ 	.word	0x00000d00


	//   ....[15]....
        /*00c8*/ 	.word	0x00000db0


	//   ....[16]....
        /*00cc*/ 	.word	0x00000f00


	//   ....[17]....
        /*00d0*/ 	.word	0x00000fb0


	//   ....[18]....
        /*00d4*/ 	.word	0x00001100


	//   ....[19]....
        /*00d8*/ 	.word	0x000011b0


	//----- nvinfo : EIATTR_EXIT_INSTR_OFFSETS
	.align		4
.L_21:
        /*00dc*/ 	.byte	0x04, 0x1c
        /*00de*/ 	.short	(.L_23 - .L_22)


	//   ....[0]....
.L_22:
        /*00e0*/ 	.word	0x00000920


	//   ....[1]....
        /*00e4*/ 	.word	0x000009d0


	//----- nvinfo : EIATTR_CRS_STACK_SIZE
	.align		4
.L_23:
        /*00e8*/ 	.byte	0x04, 0x1e
        /*00ea*/ 	.short	(.L_25 - .L_24)
.L_24:
        /*00ec*/ 	.word	0x00000000


	//----- nvinfo : EIATTR_CBANK_PARAM_SIZE
	.align		4
.L_25:
        /*00f0*/ 	.byte	0x03, 0x19
        /*00f2*/ 	.short	0x0008


	//----- nvinfo : EIATTR_PARAM_CBANK
	.align		4
        /*00f4*/ 	.byte	0x04, 0x0a
        /*00f6*/ 	.short	(.L_27 - .L_26)
	.align		4
.L_26:
        /*00f8*/ 	.word	index@(.nv.constant0._Z20warpShuffleReductionPi)
        /*00fc*/ 	.short	0x0380
        /*00fe*/ 	.short	0x0008


	//----- nvinfo : EIATTR_SW_WAR
	.align		4
.L_27:
        /*0100*/ 	.byte	0x04, 0x36
        /*0102*/ 	.short	(.L_29 - .L_28)
.L_28:
        /*0104*/ 	.word	0x00000008
.L_29:


//--------------------- .nv.callgraph             --------------------------
	.section	.nv.callgraph,"",@"SHT_CUDA_CALLGRAPH"
	.align	4
	.sectionentsize	8
	.align		4
        /*0000*/ 	.word	0x00000000
	.align		4
        /*0004*/ 	.word	0xffffffff
	.align		4
        /*0008*/ 	.word	index@(_Z20warpShuffleReductionPi)
	.align		4
        /*000c*/ 	.word	index@(vprintf)
	.align		4
        /*0010*/ 	.word	0x00000000
	.align		4
        /*0014*/ 	.word	0xfffffffe
	.align		4
        /*0018*/ 	.word	0x00000000
	.align		4
        /*001c*/ 	.word	0xfffffffd
	.align		4
        /*0020*/ 	.word	0x00000000
	.align		4
        /*0024*/ 	.word	0xfffffffc


//--------------------- .nv.constant4             --------------------------
	.section	.nv.constant4,"a",@progbits
	.align	8
	.align		8
.nv.constant4:
        /*0000*/ 	.dword	vprintf
	.align		8
        /*0008*/ 	.dword	$str
	.align		8
        /*0010*/ 	.dword	$str$1
	.align		8
        /*0018*/ 	.dword	$str$2
	.align		8
        /*0020*/ 	.dword	$str$3


//--------------------- .text._Z20warpShuffleReductionPi --------------------------
	.section	.text._Z20warpShuffleReductionPi,"ax",@progbits
	.align	128
        .global         _Z20warpShuffleReductionPi
        .type           _Z20warpShuffleReductionPi,@function
        .size           _Z20warpShuffleReductionPi,(.L_x_32 - _Z20warpShuffleReductionPi)
        .other          _Z20warpShuffleReductionPi,@"STO_CUDA_ENTRY STV_DEFAULT"
_Z20warpShuffleReductionPi:
.text._Z20warpShuffleReductionPi:
[----:B------:R-:W0:Y:S01]  /*0000*/  LDC R1, c[0x0][0x37c] ;  /* 0x0000df00ff017b82 */ /* 0x000e220000000800 */
[----:B------:R-:W1:Y:S07]  /*0010*/  S2R R0, SR_TID.X ;  /* 0x0000000000007919 */ /* 0x000e6e0000002100 */
[----:B------:R-:W1:Y:S01]  /*0020*/  LDC.64 R16, c[0x0][0x380] ;  /* 0x0000e000ff107b82 */ /* 0x000e620000000a00 */
[----:B------:R-:W2:Y:S01]  /*0030*/  LDCU.64 UR36, c[0x0][0x358] ;  /* 0x00006b00ff2477ac */ /* 0x000ea20008000a00 */
[----:B0-----:R-:W-:Y:S01]  /*0040*/  VIADD R1, R1, 0xfffffff0 ;  /* 0xfffffff001017836 */ /* 0x001fe20000000000 */
[----:B------:R-:W0:Y:S01]  /*0050*/  LDCU UR4, c[0x0][0x2f8] ;  /* 0x00005f00ff0477ac */ /* 0x000e220008000800 */
[----:B------:R-:W-:Y:S01]  /*0060*/  MOV R19, 0x0 ;  /* 0x0000000000137802 */ /* 0x000fe20000000f00 */
[----:B------:R-:W3:Y:S01]  /*0070*/  LDCU UR5, c[0x0][0x2fc] ;  /* 0x00005f80ff0577ac */ /* 0x000ee20008000800 */
[----:B------:R-:W4:Y:S01]  /*0080*/  LDCU.64 UR6, c[0x4][0x8] ;  /* 0x01000100ff0677ac */ /* 0x000f220008000a00 */
[----:B-1----:R-:W-:-:S05]  /*0090*/  IMAD.WIDE.U32 R16, R0, 0x4, R16 ;  /* 0x0000000400107825 */ /* 0x002fca00078e0010 */
[----:B--2---:R-:W2:Y:S01]  /*00a0*/  LDG.E R23, desc[UR36][R16.64] ;  /* 0x0000002410177981 */ /* 0x004ea2000c1e1900 */
[----:B------:R-:W-:Y:S01]  /*00b0*/  LOP3.LUT R22, R0, 0x1f, RZ, 0xc0, !PT ;  /* 0x0000001f00167812 */ /* 0x000fe200078ec0ff */
[----:B------:R1:W1:Y:S01]  /*00c0*/  LDC.64 R8, c[0x4][R19] ;  /* 0x0100000013087b82 */ /* 0x0002620000000a00 */
[----:B0-----:R-:W-:Y:S01]  /*00d0*/  IADD3 R18, P0, PT, R1, UR4, RZ ;  /* 0x0000000401127c10 */ /* 0x001fe2000ff1e0ff */
[----:B------:R0:W-:Y:S01]  /*00e0*/  STL [R1+0x8], R0 ;  /* 0x0000080001007387 */ /* 0x0001e20000100800 */
[----:B----4-:R-:W-:Y:S01]  /*00f0*/  MOV R4, UR6 ;  /* 0x0000000600047c02 */ /* 0x010fe20008000f00 */
[----:B------:R-:W-:Y:S02]  /*0100*/  IMAD.U32 R5, RZ, RZ, UR7 ;  /* 0x00000007ff057e24 */ /* 0x000fe4000f8e00ff */
[----:B---3--:R-:W-:Y:S02]  /*0110*/  IMAD.X R2, RZ, RZ, UR5, P0 ;  /* 0x00000005ff027e24 */ /* 0x008fe400080e06ff */
[----:B------:R-:W-:-:S03]  /*0120*/  IMAD.MOV.U32 R6, RZ, RZ, R18 ;  /* 0x000000ffff067224 */ /* 0x000fc600078e0012 */
[----:B------:R-:W-:Y:S01]  /*0130*/  MOV R7, R2 ;  /* 0x0000000200077202 */ /* 0x000fe20000000f00 */
[----:B-12---:R0:W-:Y:S06]  /*0140*/  STL.64 [R1], R22 ;  /* 0x0000001601007387 */ /* 0x0061ec0000100a00 */
[----:B------:R-:W-:-:S07]  /*0150*/  LEPC R20, `(.L_x_0) ;  /* 0x000000001014794e */ /* 0x000fce0000000000 */
[----:B0-----:R-:W-:Y:S05]  /*0160*/  CALL.ABS.NOINC R8 ;  /* 0x0000000008007343 */ /* 0x001fea0003c00000 */
.L_x_0:
[----:B------:R-:W-:Y:S01]  /*0170*/  IMAD.MOV.U32 R0, RZ, RZ, 0x10 ;  /* 0x00000010ff007424 */ /* 0x000fe200078e00ff */
[----:B------:R0:W-:Y:S01]  /*0180*/  STL.64 [R1], R22 ;  /* 0x0000001601007387 */ /* 0x0001e20000100a00 */
[----:B------:R0:W1:Y:S01]  /*0190*/  LDC.64 R8, c[0x4][R19] ;  /* 0x0100000013087b82 */ /* 0x0000620000000a00 */
[----:B------:R-:W2:Y:S01]  /*01a0*/  LDCU.64 UR4, c[0x4][0x10] ;  /* 0x01000200ff0477ac */ /* 0x000ea20008000a00 */
[----:B------:R-:W-:Y:S01]  /*01b0*/  IMAD.MOV.U32 R6, RZ, RZ, R18 ;  /* 0x000000ffff067224 */ /* 0x000fe200078e0012 */
[----:B------:R0:W-:Y:S01]  /*01c0*/  STL [R1+0x8], R0 ;  /* 0x0000080001007387 */ /* 0x0001e20000100800 */
[----:B------:R-:W-:Y:S02]  /*01d0*/  IMAD.MOV.U32 R7, RZ, RZ, R2 ;  /* 0x000000ffff077224 */ /* 0x000fe400078e0002 */
[----:B--2---:R-:W-:Y:S01]  /*01e0*/  IMAD.U32 R4, RZ, RZ, UR4 ;  /* 0x00000004ff047e24 */ /* 0x004fe2000f8e00ff */
[----:B0-----:R-:W-:-:S07]  /*01f0*/  MOV R5, UR5 ;  /* 0x0000000500057c02 */ /* 0x001fce0008000f00 */
[----:B------:R-:W-:-:S07]  /*0200*/  LEPC R20, `(.L_x_1) ;  /* 0x000000001014794e */ /* 0x000fce0000000000 */
[----:B-1----:R-:W-:Y:S05]  /*0210*/  CALL.ABS.NOINC R8 ;  /* 0x0000000008007343 */ /* 0x002fea0003c00000 */
.L_x_1:
[----:B------:R-:W-:-:S03]  /*0220*/  UMOV UR4, 0xffffffff ;  /* 0xffffffff00047882 */ /* 0x000fc60000000000 */
[----:B------:R-:W-:Y:S05]  /*0230*/  BRA.DIV UR4, `(.L_x_2) ;  /* 0x0000000604e87947 */ /* 0x000fea000b800000 */
[----:B------:R-:W0:Y:S01]  /*0240*/  SHFL.DOWN PT, R14, R23, 0x10, 0x1f ;  /* 0x0a001f00170e7f89 */ /* 0x000e2200000e0000 */
[----:B------:R-:W-:Y:S01]  /*0250*/  IMAD.MOV.U32 R0, RZ, RZ, 0x10 ;  /* 0x00000010ff007424 */ /* 0x000fe200078e00ff */
[----:B------:R1:W2:Y:S01]  /*0260*/  LDC.64 R8, c[0x4][R19] ;  /* 0x0100000013087b82 */ /* 0x0002a20000000a00 */
[----:B------:R-:W3:Y:S01]  /*0270*/  LDCU.64 UR4, c[0x4][0x18] ;  /* 0x01000300ff0477ac */ /* 0x000ee20008000a00 */
[----:B------:R-:W-:Y:S02]  /*0280*/  IMAD.MOV.U32 R6, RZ, RZ, R18 ;  /* 0x000000ffff067224 */ /* 0x000fe400078e0012 */
[----:B------:R1:W-:Y:S01]  /*0290*/  STL [R1+0x8], R0 ;  /* 0x0000080001007387 */ /* 0x0003e20000100800 */
[----:B------:R-:W-:Y:S02]  /*02a0*/  IMAD.MOV.U32 R7, RZ, RZ, R2 ;  /* 0x000000ffff077224 */ /* 0x000fe400078e0002 */
[----:B---3--:R-:W-:Y:S01]  /*02b0*/  IMAD.U32 R4, RZ, RZ, UR4 ;  /* 0x00000004ff047e24 */ /* 0x008fe2000f8e00ff */
[----:B------:R-:W-:-:S02]  /*02c0*/  MOV R5, UR5 ;  /* 0x0000000500057c02 */ /* 0x000fc40008000f00 */
[----:B0-----:R-:W-:-:S05]  /*02d0*/  IADD3 R23, PT, PT, R23, R14, RZ ;  /* 0x0000000e17177210 */ /* 0x001fca0007ffe0ff */
[----:B------:R1:W-:Y:S02]  /*02e0*/  STL.64 [R1], R22 ;  /* 0x0000001601007387 */ /* 0x0003e40000100a00 */
[----:B------:R-:W-:-:S07]  /*02f0*/  LEPC R20, `(.L_x_3) ;  /* 0x000000001014794e */ /* 0x000fce0000000000 */
[----:B-12---:R-:W-:Y:S05]  /*0300*/  CALL.ABS.NOINC R8 ;  /* 0x0000000008007343 */ /* 0x006fea0003c00000 */
.L_x_3:
[----:B------:R-:W-:Y:S01]  /*0310*/  HFMA2 R0, -RZ, RZ, 0, 4.76837158203125e-07 ;  /* 0x00000008ff007431 */ /* 0x000fe200000001ff */
[----:B------:R0:W-:Y:S01]  /*0320*/  STL.64 [R1], R22 ;  /* 0x0000001601007387 */ /* 0x0001e20000100a00 */
[----:B------:R0:W1:Y:S01]  /*0330*/  LDC.64 R8, c[0x4][R19] ;  /* 0x0100000013087b82 */ /* 0x0000620000000a00 */
[----:B------:R-:W2:Y:S01]  /*0340*/  LDCU.64 UR4, c[0x4][0x10] ;  /* 0x01000200ff0477ac */ /* 0x000ea20008000a00 */
[----:B------:R-:W-:Y:S01]  /*0350*/  MOV R6, R18 ;  /* 0x0000001200067202 */ /* 0x000fe20000000f00 */
[----:B------:R-:W-:Y:S01]  /*0360*/  IMAD.MOV.U32 R7, RZ, RZ, R2 ;  /* 0x000000ffff077224 */ /* 0x000fe200078e0002 */
[----:B------:R0:W-:Y:S01]  /*0370*/  STL [R1+0x8], R0 ;  /* 0x0000080001007387 */ /* 0x0001e20000100800 */
[----:B--2---:R-:W-:Y:S02]  /*0380*/  IMAD.U32 R4, RZ, RZ, UR4 ;  /* 0x00000004ff047e24 */ /* 0x004fe4000f8e00ff */
[----:B0-----:R-:W-:-:S07]  /*0390*/  IMAD.U32 R5, RZ, RZ, UR5 ;  /* 0x00000005ff057e24 */ /* 0x001fce000f8e00ff */
[----:B------:R-:W-:-:S07]  /*03a0*/  LEPC R20, `(.L_x_4) ;  /* 0x000000001014794e */ /* 0x000fce0000000000 */
[----:B-1----:R-:W-:Y:S05]  /*03b0*/  CALL.ABS.NOINC R8 ;  /* 0x0000000008007343 */ /* 0x002fea0003c00000 */
.L_x_4:
[----:B------:R-:W0:Y:S01]  /*03c0*/  SHFL.DOWN PT, R14, R23, 0x8, 0x1f ;  /* 0x09001f00170e7f89 */ /* 0x000e2200000e0000 */
[----:B------:R-:W-:Y:S01]  /*03d0*/  HFMA2 R0, -RZ, RZ, 0, 4.76837158203125e-07 ;  /* 0x00000008ff007431 */ /* 0x000fe200000001ff */
[----:B------:R1:W2:Y:S01]  /*03e0*/  LDC.64 R8, c[0x4][R19] ;  /* 0x0100000013087b82 */ /* 0x0002a20000000a00 */
[----:B------:R-:W3:Y:S01]  /*03f0*/  LDCU.64 UR4, c[0x4][0x18] ;  /* 0x01000300ff0477ac */ /* 0x000ee20008000a00 */
[----:B------:R-:W-:Y:S01]  /*0400*/  MOV R6, R18 ;  /* 0x0000001200067202 */ /* 0x000fe20000000f00 */
[----:B------:R-:W-:Y:S01]  /*0410*/  IMAD.MOV.U32 R7, RZ, RZ, R2 ;  /* 0x000000ffff077224 */ /* 0x000fe200078e0002 */
[----:B------:R1:W-:Y:S01]  /*0420*/  STL [R1+0x8], R0 ;  /* 0x0000080001007387 */ /* 0x0003e20000100800 */
[----:B---3--:R-:W-:Y:S02]  /*0430*/  IMAD.U32 R4, RZ, RZ, UR4 ;  /* 0x00000004ff047e24 */ /* 0x008fe4000f8e00ff */
[----:B------:R-:W-:Y:S02]  /*0440*/  IMAD.U32 R5, RZ, RZ, UR5 ;  /* 0x00000005ff057e24 */ /* 0x000fe4000f8e00ff */
[----:B0-----:R-:W-:-:S05]  /*0450*/  IMAD.IADD R23, R23, 0x1, R14 ;  /* 0x0000000117177824 */ /* 0x001fca00078e020e */
[----:B------:R1:W-:Y:S02]  /*0460*/  STL.64 [R1], R22 ;  /* 0x0000001601007387 */ /* 0x0003e40000100a00 */
[----:B------:R-:W-:-:S07]  /*0470*/  LEPC R20, `(.L_x_5) ;  /* 0x000000001014794e */ /* 0x000fce0000000000 */
[----:B-12---:R-:W-:Y:S05]  /*0480*/  CALL.ABS.NOINC R8 ;  /* 0x0000000008007343 */ /* 0x006fea0003c00000 */
.L_x_5:
[----:B------:R-:W-:Y:S01]  /*0490*/  IMAD.MOV.U32 R0, RZ, RZ, 0x4 ;  /* 0x00000004ff007424 */ /* 0x000fe200078e00ff */
[----:B------:R0:W-:Y:S01]  /*04a0*/  STL.64 [R1], R22 ;  /* 0x0000001601007387 */ /* 0x0001e20000100a00 */
[----:B------:R0:W1:Y:S01]  /*04b0*/  LDC.64 R8, c[0x4][R19] ;  /* 0x0100000013087b82 */ /* 0x0000620000000a00 */
[----:B------:R-:W2:Y:S01]  /*04c0*/  LDCU.64 UR4, c[0x4][0x10] ;  /* 0x01000200ff0477ac */ /* 0x000ea20008000a00 */
[----:B------:R-:W-:Y:S01]  /*04d0*/  IMAD.MOV.U32 R6, RZ, RZ, R18 ;  /* 0x000000ffff067224 */ /* 0x000fe200078e0012 */
[----:B------:R0:W-:Y:S01]  /*04e0*/  STL [R1+0x8], R0 ;  /* 0x0000080001007387 */ /* 0x0001e20000100800 */
[----:B------:R-:W-:Y:S02]  /*04f0*/  MOV R7, R2 ;  /* 0x0000000200077202 */ /* 0x000fe40000000f00 */
[----:B--2---:R-:W-:Y:S01]  /*0500*/  MOV R4, UR4 ;  /* 0x0000000400047c02 */ /* 0x004fe20008000f00 */
[----:B0-----:R-:W-:-:S07]  /*0510*/  IMAD.U32 R5, RZ, RZ, UR5 ;  /* 0x00000005ff057e24 */ /* 0x001fce000f8e00ff */
[----:B------:R-:W-:-:S07]  /*0520*/  LEPC R20, `(.L_x_6) ;  /* 0x000000001014794e */ /* 0x000fce0000000000 */
[----:B-1----:R-:W-:Y:S05]  /*0530*/  CALL.ABS.NOINC R8 ;  /* 0x0000000008007343 */ /* 0x002fea0003c00000 */
.L_x_6:
[----:B------:R-:W0:Y:S01]  /*0540*/  SHFL.DOWN PT, R14, R23, 0x4, 0x1f ;  /* 0x08801f00170e7f89 */ /* 0x000e2200000e0000 */
[----:B------:R-:W-:Y:S01]  /*0550*/  IMAD.MOV.U32 R0, RZ, RZ, 0x4 ;  /* 0x00000004ff007424 */ /* 0x000fe200078e00ff */
[----:B------:R1:W2:Y:S01]  /*0560*/  LDC.64 R8, c[0x4][R19] ;  /* 0x0100000013087b82 */ /* 0x0002a20000000a00 */
[----:B------:R-:W3:Y:S01]  /*0570*/  LDCU.64 UR4, c[0x4][0x18] ;  /* 0x01000300ff0477ac */ /* 0x000ee20008000a00 */
[----:B------:R-:W-:Y:S01]  /*0580*/  IMAD.MOV.U32 R6, RZ, RZ, R18 ;  /* 0x000000ffff067224 */ /* 0x000fe200078e0012 */
[----:B------:R-:W-:Y:S01]  /*0590*/  MOV R7, R2 ;  /* 0x0000000200077202 */ /* 0x000fe20000000f00 */
[----:B------:R1:W-:Y:S01]  /*05a0*/  STL [R1+0x8], R0 ;  /* 0x0000080001007387 */ /* 0x0003e20000100800 */
[----:B---3--:R-:W-:Y:S01]  /*05b0*/  MOV R4, UR4 ;  /* 0x0000000400047c02 */ /* 0x008fe20008000f00 */
[----:B------:R-:W-:Y:S02]  /*05c0*/  IMAD.U32 R5, RZ, RZ, UR5 ;  /* 0x00000005ff057e24 */ /* 0x000fe4000f8e00ff */
[----:B0-----:R-:W-:-:S05]  /*05d0*/  IMAD.IADD R23, R23, 0x1, R14 ;  /* 0x0000000117177824 */ /* 0x001fca00078e020e */
[----:B------:R1:W-:Y:S02]  /*05e0*/  STL.64 [R1], R22 ;  /* 0x0000001601007387 */ /* 0x0003e40000100a00 */
[----:B------:R-:W-:-:S07]  /*05f0*/  LEPC R20, `(.L_x_7) ;  /* 0x000000001014794e */ /* 0x000fce0000000000 */
[----:B-12---:R-:W-:Y:S05]  /*0600*/  CALL.ABS.NOINC R8 ;  /* 0x0000000008007343 */ /* 0x006fea0003c00000 */
.L_x_7:
        /* <DEDUP_REMOVED lines=11> */
.L_x_8:
        /* <DEDUP_REMOVED lines=13> */
.L_x_9:
[----:B------:R-:W-:Y:S01]  /*0790*/  HFMA2 R0, -RZ, RZ, 0, 5.9604644775390625e-08 ;  /* 0x00000001ff007431 */ /* 0x000fe200000001ff */
        /* <DEDUP_REMOVED lines=10> */
.L_x_10:
[----:B------:R0:W1:Y:S02]  /*0840*/  SHFL.DOWN PT, R14, R23, 0x1, 0x1f ;  /* 0x08201f00170e7f89 */ /* 0x00006400000e0000 */
.L_x_30:
[----:B------:R-:W-:Y:S02]  /*0850*/  HFMA2 R0, -RZ, RZ, 0, 5.9604644775390625e-08 ;  /* 0x00000001ff007431 */ /* 0x000fe400000001ff */
[----:B01----:R-:W-:Y:S01]  /*0860*/  IMAD.IADD R23, R23, 0x1, R14 ;  /* 0x0000000117177824 */ /* 0x003fe200078e020e */
[----:B------:R0:W1:Y:S01]  /*0870*/  LDC.64 R8, c[0x4][R19] ;  /* 0x0100000013087b82 */ /* 0x0000620000000a00 */
[----:B------:R-:W2:Y:S01]  /*0880*/  LDCU.64 UR4, c[0x4][0x18] ;  /* 0x01000300ff0477ac */ /* 0x000ea20008000a00 */
[----:B------:R-:W-:Y:S01]  /*0890*/  MOV R6, R18 ;  /* 0x0000001200067202 */ /* 0x000fe20000000f00 */
[----:B------:R-:W-:Y:S01]  /*08a0*/  IMAD.MOV.U32 R7, RZ, RZ, R2 ;  /* 0x000000ffff077224 */ /* 0x000fe200078e0002 */
[----:B------:R0:W-:Y:S04]  /*08b0*/  STL.64 [R1], R22 ;  /* 0x0000001601007387 */ /* 0x0001e80000100a00 */
[----:B------:R0:W-:Y:S01]  /*08c0*/  STL [R1+0x8], R0 ;  /* 0x0000080001007387 */ /* 0x0001e20000100800 */
[----:B--2---:R-:W-:-:S02]  /*08d0*/  IMAD.U32 R4, RZ, RZ, UR4 ;  /* 0x00000004ff047e24 */ /* 0x004fc4000f8e00ff */
[----:B0-----:R-:W-:-:S07]  /*08e0*/  IMAD.U32 R5, RZ, RZ, UR5 ;  /* 0x00000005ff057e24 */ /* 0x001fce000f8e00ff */
[----:B------:R-:W-:-:S07]  /*08f0*/  LEPC R20, `(.L_x_11) ;  /* 0x000000001014794e */ /* 0x000fce0000000000 */
[----:B-1----:R-:W-:Y:S05]  /*0900*/  CALL.ABS.NOINC R8 ;  /* 0x0000000008007343 */ /* 0x002fea0003c00000 */
.L_x_11:
[----:B------:R-:W-:-:S13]  /*0910*/  ISETP.NE.AND P0, PT, R22, RZ, PT ;  /* 0x000000ff1600720c */ /* 0x000fda0003f05270 */
[----:B------:R-:W-:Y:S05]  /*0920*/  @P0 EXIT ;  /* 0x000000000000094d */ /* 0x000fea0003800000 */
[----:B------:R0:W-:Y:S01]  /*0930*/  STG.E desc[UR36][R16.64], R23 ;  /* 0x0000001710007986 */ /* 0x0001e2000c101924 */
[----:B------:R0:W1:Y:S01]  /*0940*/  LDC.64 R8, c[0x4][R19] ;  /* 0x0100000013087b82 */ /* 0x0000620000000a00 */
[----:B------:R-:W2:Y:S01]  /*0950*/  LDCU.64 UR4, c[0x4][0x20] ;  /* 0x01000400ff0477ac */ /* 0x000ea20008000a00 */
[----:B------:R-:W-:Y:S01]  /*0960*/  IMAD.MOV.U32 R6, RZ, RZ, R18 ;  /* 0x000000ffff067224 */ /* 0x000fe200078e0012 */
[----:B------:R0:W-:Y:S01]  /*0970*/  STL [R1], R23 ;  /* 0x0000001701007387 */ /* 0x0001e20000100800 */
[----:B------:R-:W-:Y:S01]  /*0980*/  MOV R7, R2 ;  /* 0x0000000200077202 */ /* 0x000fe20000000f00 */
[----:B--2---:R-:W-:Y:S01]  /*0990*/  IMAD.U32 R4, RZ, RZ, UR4 ;  /* 0x00000004ff047e24 */ /* 0x004fe2000f8e00ff */
[----:B0-----:R-:W-:-:S07]  /*09a0*/  MOV R5, UR5 ;  /* 0x0000000500057c02 */ /* 0x001fce0008000f00 */
[----:B------:R-:W-:-:S07]  /*09b0*/  LEPC R20, `(.L_x_12) ;  /* 0x000000001014794e */ /* 0x000fce0000000000 */
[----:B-1----:R-:W-:Y:S05]  /*09c0*/  CALL.ABS.NOINC R8 ;  /* 0x0000000008007343 */ /* 0x002fea0003c00000 */
.L_x_12:
[----:B------:R-:W-:Y:S05]  /*09d0*/  EXIT ;  /* 0x000000000000794d */ /* 0x000fea0003800000 */
.L_x_2:
[----:B------:R-:W-:Y:S02]  /*09e0*/  HFMA2 R12, -RZ, RZ, 0, 9.5367431640625e-07 ;  /* 0x00000010ff0c7431 */ /* 0x000fe400000001ff */
[----:B------:R-:W-:Y:S01]  /*09f0*/  IMAD.MOV.U32 R13, RZ, RZ, R23 ;  /* 0x000000ffff0d7224 */ /* 0x000fe200078e0017 */
[----:B------:R-:W-:Y:S01]  /*0a00*/  MOV R15, 0xffffffff ;  /* 0xffffffff000f7802 */ /* 0x000fe20000000f00 */
[----:B------:R-:W-:Y:S01]  /*0a10*/  IMAD.MOV.U32 R11, RZ, RZ, 0x1f ;  /* 0x0000001fff0b7424 */ /* 0x000fe200078e00ff */
[----:B------:R0:W1:Y:S01]  /*0a20*/  LDC.64 R8, c[0x4][R19] ;  /* 0x0100000013087b82 */ /* 0x0000620000000a00 */
[----:B------:R-:W-:Y:S01]  /*0a30*/  IMAD.MOV.U32 R0, RZ, RZ, 0x10 ;  /* 0x00000010ff007424 */ /* 0x000fe200078e00ff */
[----:B------:R-:W-:Y:S01]  /*0a40*/  MOV R7, R2 ;  /* 0x0000000200077202 */ /* 0x000fe20000000f00 */
[----:B------:R-:W-:-:S07]  /*0a50*/  IMAD.MOV.U32 R6, RZ, RZ, R18 ;  /* 0x000000ffff067224 */ /* 0x000fce00078e0012 */
[----:B01----:R-:W-:Y:S05]  /*0a60*/  WARPSYNC.COLLECTIVE R15, `(.L_x_13) ;  /* 0x000000000f087348 */ /* 0x003fea0003c00000 */
[----:B------:R2:W3:Y:S02]  /*0a70*/  SHFL.DOWN P6, R14, R13, R12, R11 ;  /* 0x0800000c0d0e7389 */ /* 0x0004e400000c000b */
[----:B0123--:R-:W-:Y:S05]  /*0a80*/  ENDCOLLECTIVE ;  /* 0x000000000000791b */ /* 0x00ffea0003800000 */
.L_x_13:
[----:B------:R-:W0:Y:S01]  /*0a90*/  LDCU.64 UR4, c[0x4][0x18] ;  /* 0x01000300ff0477ac */ /* 0x000e220008000a00 */
[----:B------:R1:W-:Y:S01]  /*0aa0*/  STL [R1+0x8], R0 ;  /* 0x0000080001007387 */ /* 0x0003e20000100800 */
[----:B0-----:R-:W-:Y:S01]  /*0ab0*/  IMAD.U32 R4, RZ, RZ, UR4 ;  /* 0x00000004ff047e24 */ /* 0x001fe2000f8e00ff */
[----:B------:R-:W-:Y:S02]  /*0ac0*/  MOV R5, UR5 ;  /* 0x0000000500057c02 */ /* 0x000fe40008000f00 */
[----:B------:R-:W-:-:S05]  /*0ad0*/  IADD3 R23, PT, PT, R23, R14, RZ ;  /* 0x0000000e17177210 */ /* 0x000fca0007ffe0ff */
[----:B------:R1:W-:Y:S02]  /*0ae0*/  STL.64 [R1], R22 ;  /* 0x0000001601007387 */ /* 0x0003e40000100a00 */
[----:B------:R-:W-:-:S07]  /*0af0*/  LEPC R20, `(.L_x_14) ;  /* 0x000000001014794e */ /* 0x000fce0000000000 */
[----:B-1----:R-:W-:Y:S05]  /*0b00*/  CALL.ABS.NOINC R8 ;  /* 0x0000000008007343 */ /* 0x002fea0003c00000 */
.L_x_14:
[----:B------:R-:W-:Y:S01]  /*0b10*/  IMAD.MOV.U32 R0, RZ, RZ, 0x8 ;  /* 0x00000008ff007424 */ /* 0x000fe200078e00ff */
[----:B------:R0:W-:Y:S01]  /*0b20*/  STL.64 [R1], R22 ;  /* 0x0000001601007387 */ /* 0x0001e20000100a00 */
[----:B------:R0:W1:Y:S01]  /*0b30*/  LDC.64 R8, c[0x4][R19] ;  /* 0x0100000013087b82 */ /* 0x0000620000000a00 */
[----:B------:R-:W2:Y:S01]  /*0b40*/  LDCU.64 UR4, c[0x4][0x10] ;  /* 0x01000200ff0477ac */ /* 0x000ea20008000a00 */
[----:B------:R-:W-:Y:S01]  /*0b50*/  MOV R6, R18 ;  /* 0x0000001200067202 */ /* 0x000fe20000000f00 */
[----:B------:R0:W-:Y:S01]  /*0b60*/  STL [R1+0x8], R0 ;  /* 0x0000080001007387 */ /* 0x0001e20000100800 */
[----:B------:R-:W-:Y:S01]  /*0b70*/  IMAD.MOV.U32 R7, RZ, RZ, R2 ;  /* 0x000000ffff077224 */ /* 0x000fe200078e0002 */
[----:B--2---:R-:W-:Y:S01]  /*0b80*/  MOV R4, UR4 ;  /* 0x0000000400047c02 */ /* 0x004fe20008000f00 */
[----:B0-----:R-:W-:-:S07]  /*0b90*/  IMAD.U32 R5, RZ, RZ, UR5 ;  /* 0x00000005ff057e24 */ /* 0x001fce000f8e00ff */
[----:B------:R-:W-:-:S07]  /*0ba0*/  LEPC R20, `(.L_x_15) ;  /* 0x000000001014794e */ /* 0x000fce0000000000 */
[----:B-1----:R-:W-:Y:S05]  /*0bb0*/  CALL.ABS.NOINC R8 ;  /* 0x0000000008007343 */ /* 0x002fea0003c00000 */
.L_x_15:
[----:B------:R-:W-:Y:S01]  /*0bc0*/  HFMA2 R11, -RZ, RZ, 0, 1.847743988037109375e-06 ;  /* 0x0000001fff0b7431 */ /* 0x000fe200000001ff */
[----:B------:R-:W-:Y:S01]  /*0bd0*/  BSSY B0, `(.L_x_16) ;  /* 0x0000007000007945 */ /* 0x000fe20003800000 */
[----:B------:R-:W-:Y:S01]  /*0be0*/  MOV R13, R23 ;  /* 0x00000017000d7202 */ /* 0x000fe20000000f00 */
[----:B------:R-:W-:Y:S02]  /*0bf0*/  IMAD.MOV.U32 R12, RZ, RZ, 0x8 ;  /* 0x00000008ff0c7424 */ /* 0x000fe400078e00ff */
[----:B------:R-:W-:-:S07]  /*0c00*/  IMAD.MOV.U32 R15, RZ, RZ, -0x1 ;  /* 0xffffffffff0f7424 */ /* 0x000fce00078e00ff */
[----:B------:R-:W-:Y:S05]  /*0c10*/  WARPSYNC.COLLECTIVE R15, `(.L_x_17) ;  /* 0x000000000f087348 */ /* 0x000fea0003c00000 */
[----:B------:R0:W1:Y:S02]  /*0c20*/  SHFL.DOWN P6, R14, R13, R12, R11 ;  /* 0x0800000c0d0e7389 */ /* 0x00006400000c000b */
[----:B01----:R-:W-:Y:S05]  /*0c30*/  ENDCOLLECTIVE ;  /* 0x000000000000791b */ /* 0x003fea0003800000 */
.L_x_17:
[----:B------:R-:W-:Y:S05]  /*0c40*/  BSYNC B0 ;  /* 0x0000000000007941 */ /* 0x000fea0003800000 */
.L_x_16:
[----:B------:R-:W-:Y:S01]  /*0c50*/  MOV R0, 0x8 ;  /* 0x0000000800007802 */ /* 0x000fe20000000f00 */
[----:B------:R-:W-:Y:S01]  /*0c60*/  IMAD.IADD R23, R23, 0x1, R14 ;  /* 0x0000000117177824 */ /* 0x000fe200078e020e */
[----:B------:R0:W1:Y:S01]  /*0c70*/  LDC.64 R8, c[0x4][R19] ;  /* 0x0100000013087b82 */ /* 0x0000620000000a00 */
[----:B------:R-:W2:Y:S01]  /*0c80*/  LDCU.64 UR4, c[0x4][0x18] ;  /* 0x01000300ff0477ac */ /* 0x000ea20008000a00 */
[----:B------:R-:W-:Y:S01]  /*0c90*/  MOV R6, R18 ;  /* 0x0000001200067202 */ /* 0x000fe20000000f00 */
[----:B------:R0:W-:Y:S01]  /*0ca0*/  STL [R1+0x8], R0 ;  /* 0x0000080001007387 */ /* 0x0001e20000100800 */
[----:B------:R-:W-:-:S03]  /*0cb0*/  IMAD.MOV.U32 R7, RZ, RZ, R2 ;  /* 0x000000ffff077224 */ /* 0x000fc600078e0002 */
[----:B------:R0:W-:Y:S01]  /*0cc0*/  STL.64 [R1], R22 ;  /* 0x0000001601007387 */ /* 0x0001e20000100a00 */
[----:B--2---:R-:W-:Y:S01]  /*0cd0*/  MOV R4, UR4 ;  /* 0x0000000400047c02 */ /* 0x004fe20008000f00 */
[----:B0-----:R-:W-:-:S07]  /*0ce0*/  IMAD.U32 R5, RZ, RZ, UR5 ;  /* 0x00000005ff057e24 */ /* 0x001fce000f8e00ff */
[----:B------:R-:W-:-:S07]  /*0cf0*/  LEPC R20, `(.L_x_18) ;  /* 0x000000001014794e */ /* 0x000fce0000000000 */
[----:B-1----:R-:W-:Y:S05]  /*0d00*/  CALL.ABS.NOINC R8 ;  /* 0x0000000008007343 */ /* 0x002fea0003c00000 */
.L_x_18:
[----:B------:R-:W-:Y:S01]  /*0d10*/  HFMA2 R0, -RZ, RZ, 0, 2.384185791015625e-07 ;  /* 0x00000004ff007431 */ /* 0x000fe200000001ff */
[----:B------:R0:W-:Y:S01]  /*0d20*/  STL.64 [R1], R22 ;  /* 0x0000001601007387 */ /* 0x0001e20000100a00 */
[----:B------:R0:W1:Y:S01]  /*0d30*/  LDC.64 R8, c[0x4][R19] ;  /* 0x0100000013087b82 */ /* 0x0000620000000a00 */
[----:B------:R-:W2:Y:S01]  /*0d40*/  LDCU.64 UR4, c[0x4][0x10] ;  /* 0x01000200ff0477ac */ /* 0x000ea20008000a00 */
[----:B------:R-:W-:Y:S01]  /*0d50*/  IMAD.MOV.U32 R6, RZ, RZ, R18 ;  /* 0x000000ffff067224 */ /* 0x000fe200078e0012 */
[----:B------:R-:W-:Y:S01]  /*0d60*/  MOV R7, R2 ;  /* 0x0000000200077202 */ /* 0x000fe20000000f00 */
[----:B------:R0:W-:Y:S01]  /*0d70*/  STL [R1+0x8], R0 ;  /* 0x0000080001007387 */ /* 0x0001e20000100800 */
[----:B--2---:R-:W-:Y:S01]  /*0d80*/  IMAD.U32 R4, RZ, RZ, UR4 ;  /* 0x00000004ff047e24 */ /* 0x004fe2000f8e00ff */
[----:B0-----:R-:W-:-:S07]  /*0d90*/  MOV R5, UR5 ;  /* 0x0000000500057c02 */ /* 0x001fce0008000f00 */
[----:B------:R-:W-:-:S07]  /*0da0*/  LEPC R20, `(.L_x_19) ;  /* 0x000000001014794e */ /* 0x000fce0000000000 */
[----:B-1----:R-:W-:Y:S05]  /*0db0*/  CALL.ABS.NOINC R8 ;  /* 0x0000000008007343 */ /* 0x002fea0003c00000 */
.L_x_19:
[----:B------:R-:W-:Y:S01]  /*0dc0*/  HFMA2 R12, -RZ, RZ, 0, 2.384185791015625e-07 ;  /* 0x00000004ff0c7431 */ /* 0x000fe200000001ff */
[----:B------:R-:W-:Y:S01]  /*0dd0*/  BSSY B0, `(.L_x_20) ;  /* 0x0000007000007945 */ /* 0x000fe20003800000 */
[----:B------:R-:W-:Y:S01]  /*0de0*/  IMAD.MOV.U32 R13, RZ, RZ, R23 ;  /* 0x000000ffff0d7224 */ /* 0x000fe200078e0017 */
[----:B------:R-:W-:Y:S01]  /*0df0*/  MOV R15, 0xffffffff ;  /* 0xffffffff000f7802 */ /* 0x000fe20000000f00 */
[----:B------:R-:W-:-:S07]  /*0e00*/  IMAD.MOV.U32 R11, RZ, RZ, 0x1f ;  /* 0x0000001fff0b7424 */ /* 0x000fce00078e00ff */
[----:B------:R-:W-:Y:S05]  /*0e10*/  WARPSYNC.COLLECTIVE R15, `(.L_x_21) ;  /* 0x000000000f087348 */ /* 0x000fea0003c00000 */
[----:B------:R0:W1:Y:S02]  /*0e20*/  SHFL.DOWN P6, R14, R13, R12, R11 ;  /* 0x0800000c0d0e7389 */ /* 0x00006400000c000b */
[----:B01----:R-:W-:Y:S05]  /*0e30*/  ENDCOLLECTIVE ;  /* 0x000000000000791b */ /* 0x003fea0003800000 */
.L_x_21:
[----:B------:R-:W-:Y:S05]  /*0e40*/  BSYNC B0 ;  /* 0x0000000000007941 */ /* 0x000fea0003800000 */
.L_x_20:
[----:B------:R-:W-:Y:S01]  /*0e50*/  IMAD.MOV.U32 R0, RZ, RZ, 0x4 ;  /* 0x00000004ff007424 */ /* 0x000fe200078e00ff */
[----:B------:R-:W-:Y:S01]  /*0e60*/  IADD3 R23, PT, PT, R23, R14, RZ ;  /* 0x0000000e17177210 */ /* 0x000fe20007ffe0ff */
[----:B------:R0:W1:Y:S01]  /*0e70*/  LDC.64 R8, c[0x4][R19] ;  /* 0x0100000013087b82 */ /* 0x0000620000000a00 */
[----:B------:R-:W2:Y:S01]  /*0e80*/  LDCU.64 UR4, c[0x4][0x18] ;  /* 0x01000300ff0477ac */ /* 0x000ea20008000a00 */
[----:B------:R-:W-:Y:S01]  /*0e90*/  IMAD.MOV.U32 R6, RZ, RZ, R18 ;  /* 0x000000ffff067224 */ /* 0x000fe200078e0012 */
[----:B------:R0:W-:Y:S01]  /*0ea0*/  STL [R1+0x8], R0 ;  /* 0x0000080001007387 */ /* 0x0001e20000100800 */
[----:B------:R-:W-:-:S03]  /*0eb0*/  MOV R7, R2 ;  /* 0x0000000200077202 */ /* 0x000fc60000000f00 */
[----:B------:R0:W-:Y:S01]  /*0ec0*/  STL.64 [R1], R22 ;  /* 0x0000001601007387 */ /* 0x0001e20000100a00 */
[----:B--2---:R-:W-:Y:S01]  /*0ed0*/  IMAD.U32 R4, RZ, RZ, UR4 ;  /* 0x00000004ff047e24 */ /* 0x004fe2000f8e00ff */
[----:B0-----:R-:W-:-:S07]  /*0ee0*/  MOV R5, UR5 ;  /* 0x0000000500057c02 */ /* 0x001fce0008000f00 */
[----:B------:R-:W-:-:S07]  /*0ef0*/  LEPC R20, `(.L_x_22) ;  /* 0x000000001014794e */ /* 0x000fce0000000000 */
[----:B-1----:R-:W-:Y:S05]  /*0f00*/  CALL.ABS.NOINC R8 ;  /* 0x0000000008007343 */ /* 0x002fea0003c00000 */
.L_x_22:
        /* <DEDUP_REMOVED lines=11> */
.L_x_23:
        /* <DEDUP_REMOVED lines=8> */
.L_x_25:
[----:B------:R-:W-:Y:S05]  /*1040*/  BSYNC B0 ;  /* 0x0000000000007941 */ /* 0x000fea0003800000 */
.L_x_24:
        /* <DEDUP_REMOVED lines=12> */
.L_x_26:
[----:B------:R-:W-:Y:S01]  /*1110*/  HFMA2 R0, -RZ, RZ, 0, 5.9604644775390625e-08 ;  /* 0x00000001ff007431 */ /* 0x000fe200000001ff */
        /* <DEDUP_REMOVED lines=10> */
.L_x_27:
[----:B------:R-:W-:Y:S01]  /*11c0*/  HFMA2 R12, -RZ, RZ, 0, 5.9604644775390625e-08 ;  /* 0x00000001ff0c7431 */ /* 0x000fe200000001ff */
[----:B------:R-:W-:Y:S01]  /*11d0*/  BSSY B0, `(.L_x_28) ;  /* 0x0000007000007945 */ /* 0x000fe20003800000 */
[----:B------:R-:W-:Y:S01]  /*11e0*/  IMAD.MOV.U32 R13, RZ, RZ, R23 ;  /* 0x000000ffff0d7224 */ /* 0x000fe200078e0017 */
[----:B------:R-:W-:Y:S01]  /*11f0*/  MOV R15, 0xffffffff ;  /* 0xffffffff000f7802 */ /* 0x000fe20000000f00 */
[----:B------:R-:W-:-:S07]  /*1200*/  IMAD.MOV.U32 R11, RZ, RZ, 0x1f ;  /* 0x0000001fff0b7424 */ /* 0x000fce00078e00ff */
[----:B------:R-:W-:Y:S05]  /*1210*/  WARPSYNC.COLLECTIVE R15, `(.L_x_29) ;  /* 0x000000000f087348 */ /* 0x000fea0003c00000 */
[----:B------:R0:W1:Y:S02]  /*1220*/  SHFL.DOWN P6, R14, R13, R12, R11 ;  /* 0x0800000c0d0e7389 */ /* 0x00006400000c000b */
[----:B01----:R-:W-:Y:S05]  /*1230*/  ENDCOLLECTIVE ;  /* 0x000000000000791b */ /* 0x003fea0003800000 */
.L_x_29:
[----:B------:R-:W-:Y:S05]  /*1240*/  BSYNC B0 ;  /* 0x0000000000007941 */ /* 0x000fea0003800000 */
.L_x_28:
[----:B------:R-:W-:Y:S05]  /*1250*/  BRA `(.L_x_30) ;  /* 0xfffffff4007c7947 */ /* 0x000fea000383ffff */
.L_x_31:
[----:B------:R-:W-:-:S00]  /*1260*/  BRA `(.L_x_31) ;  /* 0xfffffffc00fc7947 */ /* 0x000fc0000383ffff */
[----:B------:R-:W-:-:S00]  /*1270*/  NOP ;  /* 0x0000000000007918 */ /* 0x000fc00000000000 */
        /* <DEDUP_REMOVED lines=8> */
.L_x_32:


//--------------------- .nv.global.init           --------------------------
	.section	.nv.global.init,"aw",@progbits
.nv.global.init:
	.type		$str$3,@object
	.size		$str$3,($str$2 - $str$3)
$str$3:
        /*0000*/ 	.byte	0x0a, 0x6c, 0x61, 0x6e, 0x65, 0x49, 0x64, 0x20, 0x30, 0x2c, 0x20, 0x76, 0x61, 0x6c, 0x75, 0x65
        /*0010*/ 	.byte	0x3a, 0x20, 0x25, 0x64, 0x0a, 0x00
	.type		$str$2,@object
	.size		$str$2,($str$1 - $str$2)
$str$2:
        /*0016*/ 	.byte	0x25, 0x64, 0x2e, 0x20, 0x76, 0x61, 0x6c, 0x75, 0x65, 0x3a, 0x20, 0x25, 0x64, 0x2c, 0x20, 0x6f
        /*0026*/ 	.byte	0x66, 0x66, 0x2d, 0x73, 0x65, 0x74, 0x3a, 0x20, 0x25, 0x64, 0x20, 0x7d, 0x0a, 0x00
	.type		$str$1,@object
	.size		$str$1,($str - $str$1)
$str$1:
        /*0034*/ 	.byte	0x25, 0x64, 0x2e, 0x20, 0x76, 0x61, 0x6c, 0x75, 0x65, 0x3a, 0x20, 0x25, 0x64, 0x2c, 0x20, 0x6f
        /*0044*/ 	.byte	0x66, 0x66, 0x2d, 0x73, 0x65, 0x74, 0x3a, 0x20, 0x25, 0x64, 0x20, 0x7b, 0x0a, 0x00
	.type		$str,@object
	.size		$str,(.L_0 - $str)
$str:
        /*0052*/ 	.byte	0x25, 0x64, 0x2e, 0x20, 0x76, 0x61, 0x6c, 0x75, 0x65, 0x3a, 0x20, 0x25, 0x64, 0x2c, 0x20, 0x74
        /*0062*/ 	.byte	0x68, 0x72, 0x65, 0x61, 0x64, 0x49, 0x64, 0x78, 0x2e, 0x78, 0x3a, 0x20, 0x25, 0x64, 0x0a, 0x0a
        /*0072*/ 	.byte	0x00
.L_0:


//--------------------- .nv.shared.reserved.0     --------------------------
	.section	.nv.shared.reserved.0,"aw",@nobits
	.weak		__nv_reservedSMEM_offset_0_alias
	.size		__nv_reservedSMEM_offset_0_alias, 0, 64
	.other		__nv_reservedSMEM_offset_0_alias,@"STO_CUDA_RESERVED_SHARED STV_DEFAULT"
__nv_reservedSMEM_offset_0_alias:
	.zero		0
	.zero		64


//--------------------- .nv.constant0._Z20warpShuffleReductionPi --------------------------
	.section	.nv.constant0._Z20warpShuffleReductionPi,"a",@progbits
	.sectionflags	@""
	.align	4
.nv.constant0._Z20warpShuffleReductionPi:
	.zero		904


//--------------------- SYMBOLS --------------------------

	.type		.nv.reservedSmem.offset0,@object
	.size		.nv.reservedSmem.offset0,0x4
	.type		vprintf,@function
